//
// Generated by NVIDIA NVVM Compiler
//
// Compiler Build ID: CL-36424714
// Cuda compilation tools, release 13.0, V13.0.88
// Based on NVVM 20.0.0
//

.version 9.0
.target sm_100
.address_size 64

	// .globl	_Z12matMulKernelP6MatrixS0_S0_

.visible .entry _Z12matMulKernelP6MatrixS0_S0_(
	.param .u64 .ptr .align 1 _Z12matMulKernelP6MatrixS0_S0__param_0,
	.param .u64 .ptr .align 1 _Z12matMulKernelP6MatrixS0_S0__param_1,
	.param .u64 .ptr .align 1 _Z12matMulKernelP6MatrixS0_S0__param_2
)
{
	.reg .pred 	%p<10>;
	.reg .b32 	%r<107>;
	.reg .b64 	%rd<49>;

	ld.param.u64 	%rd9, [_Z12matMulKernelP6MatrixS0_S0__param_0];
	ld.param.u64 	%rd7, [_Z12matMulKernelP6MatrixS0_S0__param_1];
	ld.param.u64 	%rd8, [_Z12matMulKernelP6MatrixS0_S0__param_2];
	cvta.to.global.u64 	%rd1, %rd9;
	mov.u32 	%r33, %tid.y;
	mov.u32 	%r34, %ctaid.y;
	mov.u32 	%r35, %ntid.y;
	mad.lo.s32 	%r1, %r34, %r35, %r33;
	mov.u32 	%r36, %tid.x;
	mov.u32 	%r37, %ctaid.x;
	mov.u32 	%r38, %ntid.x;
	mad.lo.s32 	%r2, %r37, %r38, %r36;
	ld.global.u32 	%r3, [%rd1];
	setp.lt.s32 	%p1, %r3, 1;
	mov.b32 	%r106, 0;
	@%p1 bra 	$L__BB0_12;
	cvta.to.global.u64 	%rd10, %rd7;
	ld.global.u64 	%rd11, [%rd1+8];
	cvta.to.global.u64 	%rd2, %rd11;
	mul.lo.s32 	%r4, %r3, %r1;
	ld.global.u64 	%rd12, [%rd10+8];
	cvta.to.global.u64 	%rd3, %rd12;
	ld.global.u32 	%r5, [%rd10];
	and.b32  	%r6, %r3, 7;
	setp.lt.u32 	%p2, %r3, 8;
	mov.b32 	%r101, 0;
	mov.u32 	%r106, %r101;
	@%p2 bra 	$L__BB0_4;
	and.b32  	%r101, %r3, 2147483640;
	neg.s32 	%r95, %r101;
	shl.b32 	%r9, %r5, 3;
	mul.wide.u32 	%rd13, %r4, 4;
	add.s64 	%rd14, %rd13, %rd2;
	add.s64 	%rd48, %rd14, 16;
	mov.b32 	%r106, 0;
	mul.wide.s32 	%rd17, %r5, 4;
	mov.u32 	%r94, %r2;
$L__BB0_3:
	.pragma "nounroll";
	ld.global.u32 	%r42, [%rd48+-16];
	mul.wide.s32 	%rd15, %r94, 4;
	add.s64 	%rd16, %rd3, %rd15;
	ld.global.u32 	%r43, [%rd16];
	mad.lo.s32 	%r44, %r43, %r42, %r106;
	ld.global.u32 	%r45, [%rd48+-12];
	add.s64 	%rd18, %rd16, %rd17;
	ld.global.u32 	%r46, [%rd18];
	mad.lo.s32 	%r47, %r46, %r45, %r44;
	ld.global.u32 	%r48, [%rd48+-8];
	add.s64 	%rd19, %rd18, %rd17;
	ld.global.u32 	%r49, [%rd19];
	mad.lo.s32 	%r50, %r49, %r48, %r47;
	ld.global.u32 	%r51, [%rd48+-4];
	add.s64 	%rd20, %rd19, %rd17;
	ld.global.u32 	%r52, [%rd20];
	mad.lo.s32 	%r53, %r52, %r51, %r50;
	ld.global.u32 	%r54, [%rd48];
	add.s64 	%rd21, %rd20, %rd17;
	ld.global.u32 	%r55, [%rd21];
	mad.lo.s32 	%r56, %r55, %r54, %r53;
	ld.global.u32 	%r57, [%rd48+4];
	add.s64 	%rd22, %rd21, %rd17;
	ld.global.u32 	%r58, [%rd22];
	mad.lo.s32 	%r59, %r58, %r57, %r56;
	ld.global.u32 	%r60, [%rd48+8];
	add.s64 	%rd23, %rd22, %rd17;
	ld.global.u32 	%r61, [%rd23];
	mad.lo.s32 	%r62, %r61, %r60, %r59;
	ld.global.u32 	%r63, [%rd48+12];
	add.s64 	%rd24, %rd23, %rd17;
	ld.global.u32 	%r64, [%rd24];
	mad.lo.s32 	%r106, %r64, %r63, %r62;
	add.s32 	%r95, %r95, 8;
	add.s32 	%r94, %r94, %r9;
	add.s64 	%rd48, %rd48, 32;
	setp.ne.s32 	%p3, %r95, 0;
	@%p3 bra 	$L__BB0_3;
$L__BB0_4:
	setp.eq.s32 	%p4, %r6, 0;
	@%p4 bra 	$L__BB0_12;
	and.b32  	%r19, %r3, 3;
	setp.lt.u32 	%p5, %r6, 4;
	@%p5 bra 	$L__BB0_7;
	add.s32 	%r66, %r4, %r101;
	mul.wide.s32 	%rd25, %r66, 4;
	add.s64 	%rd26, %rd2, %rd25;
	ld.global.u32 	%r67, [%rd26];
	mad.lo.s32 	%r68, %r5, %r101, %r2;
	mul.wide.s32 	%rd27, %r68, 4;
	add.s64 	%rd28, %rd3, %rd27;
	ld.global.u32 	%r69, [%rd28];
	mad.lo.s32 	%r70, %r69, %r67, %r106;
	ld.global.u32 	%r71, [%rd26+4];
	mul.wide.s32 	%rd29, %r5, 4;
	add.s64 	%rd30, %rd28, %rd29;
	ld.global.u32 	%r72, [%rd30];
	mad.lo.s32 	%r73, %r72, %r71, %r70;
	ld.global.u32 	%r74, [%rd26+8];
	add.s64 	%rd31, %rd30, %rd29;
	ld.global.u32 	%r75, [%rd31];
	mad.lo.s32 	%r76, %r75, %r74, %r73;
	ld.global.u32 	%r77, [%rd26+12];
	add.s64 	%rd32, %rd31, %rd29;
	ld.global.u32 	%r78, [%rd32];
	mad.lo.s32 	%r106, %r78, %r77, %r76;
	add.s32 	%r101, %r101, 4;
$L__BB0_7:
	setp.eq.s32 	%p6, %r19, 0;
	@%p6 bra 	$L__BB0_12;
	setp.eq.s32 	%p7, %r19, 1;
	@%p7 bra 	$L__BB0_10;
	add.s32 	%r80, %r4, %r101;
	mul.wide.s32 	%rd33, %r80, 4;
	add.s64 	%rd34, %rd2, %rd33;
	ld.global.u32 	%r81, [%rd34];
	mad.lo.s32 	%r82, %r5, %r101, %r2;
	mul.wide.s32 	%rd35, %r82, 4;
	add.s64 	%rd36, %rd3, %rd35;
	ld.global.u32 	%r83, [%rd36];
	mad.lo.s32 	%r84, %r83, %r81, %r106;
	ld.global.u32 	%r85, [%rd34+4];
	mul.wide.s32 	%rd37, %r5, 4;
	add.s64 	%rd38, %rd36, %rd37;
	ld.global.u32 	%r86, [%rd38];
	mad.lo.s32 	%r106, %r86, %r85, %r84;
	add.s32 	%r101, %r101, 2;
$L__BB0_10:
	and.b32  	%r87, %r3, 1;
	setp.eq.b32 	%p8, %r87, 1;
	not.pred 	%p9, %p8;
	@%p9 bra 	$L__BB0_12;
	add.s32 	%r88, %r4, %r101;
	mul.wide.s32 	%rd39, %r88, 4;
	add.s64 	%rd40, %rd2, %rd39;
	ld.global.u32 	%r89, [%rd40];
	mad.lo.s32 	%r90, %r5, %r101, %r2;
	mul.wide.s32 	%rd41, %r90, 4;
	add.s64 	%rd42, %rd3, %rd41;
	ld.global.u32 	%r91, [%rd42];
	mad.lo.s32 	%r106, %r91, %r89, %r106;
$L__BB0_12:
	cvta.to.global.u64 	%rd43, %rd8;
	ld.global.u64 	%rd44, [%rd43+8];
	cvta.to.global.u64 	%rd45, %rd44;
	ld.global.u32 	%r92, [%rd43];
	mad.lo.s32 	%r93, %r92, %r1, %r2;
	mul.wide.s32 	%rd46, %r93, 4;
	add.s64 	%rd47, %rd45, %rd46;
	st.global.u32 	[%rd47], %r106;
	ret;

}


// ===== COMPILED SASS (sm_100) =====

	.target	sm_100

	.elftype	@"ET_EXEC"


//--------------------- .note.nv.tkinfo           --------------------------
	.section	.note.nv.tkinfo,"",@"SHT_NOTE"
	.sectionflags	@"SHF_NOTE_NV_TKINFO"
	.tkinfo
        /*0018*/ 	.word	0x00000002
        /*0030*/ 	.string	""
        /*0030*/ 	.string	"ptxas"
        /*0030*/ 	.string	"Cuda compilation tools, release 13.0, V13.0.88"
        /*0030*/ 	.string	"Build cuda_13.0.r13.0/compiler.36424714_0"
        /*0030*/ 	.string	"-arch sm_100 -m 64 "



//--------------------- .note.nv.cuinfo           --------------------------
	.section	.note.nv.cuinfo,"",@"SHT_NOTE"
	.sectionflags	@"SHF_NOTE_NV_CUINFO"
        /*0018*/ 	.short	0x0002
        /*001a*/ 	.short	0x0064
        /*001c*/ 	.short	0x0082
	.zero		2


//--------------------- .nv.info                  --------------------------
	.section	.nv.info,"",@"SHT_CUDA_INFO"
	.align	4


	//----- nvinfo : EIATTR_REGCOUNT
	.align		4
        /*0000*/ 	.byte	0x04, 0x2f
        /*0002*/ 	.short	(.L_1 - .L_0)
	.align		4
.L_0:
        /*0004*/ 	.word	index@(_Z12matMulKernelP6MatrixS0_S0_)
        /*0008*/ 	.word	0x00000020


	//----- nvinfo : EIATTR_FRAME_SIZE
	.align		4
.L_1:
        /*000c*/ 	.byte	0x04, 0x11
        /*000e*/ 	.short	(.L_3 - .L_2)
	.align		4
.L_2:
        /*0010*/ 	.word	index@(_Z12matMulKernelP6MatrixS0_S0_)
        /*0014*/ 	.word	0x00000000


	//----- nvinfo : EIATTR_MIN_STACK_SIZE
	.align		4
.L_3:
        /*0018*/ 	.byte	0x04, 0x12
        /*001a*/ 	.short	(.L_5 - .L_4)
	.align		4
.L_4:
        /*001c*/ 	.word	index@(_Z12matMulKernelP6MatrixS0_S0_)
        /*0020*/ 	.word	0x00000000
.L_5:


//--------------------- .nv.compat                --------------------------
	.section	.nv.compat,"",@"SHT_CUDA_COMPAT_INFO"
	.align	4
        /*0000*/ 	.byte	0x02, 0x09, 0x00, 0x00, 0x02, 0x02, 0x01, 0x00, 0x02, 0x05, 0x05, 0x00, 0x03, 0x07, 0x01, 0x01
        /*0010*/ 	.byte	0x02, 0x03, 0x00, 0x00, 0x02, 0x06, 0x01, 0x00, 0x04, 0x0b, 0x08, 0x00, 0x09, 0x00, 0x00, 0x00
        /*0020*/ 	.byte	0x00, 0x00, 0x00, 0x00


//--------------------- .nv.info._Z12matMulKernelP6MatrixS0_S0_ --------------------------
	.section	.nv.info._Z12matMulKernelP6MatrixS0_S0_,"",@"SHT_CUDA_INFO"
	.sectionflags	@""
	.align	4


	//----- nvinfo : EIATTR_CUDA_API_VERSION
	.align		4
        /*0000*/ 	.byte	0x04, 0x37
        /*0002*/ 	.short	(.L_7 - .L_6)
.L_6:
        /*0004*/ 	.word	0x00000082


	//----- nvinfo : EIATTR_KPARAM_INFO
	.align		4
.L_7:
        /*0008*/ 	.byte	0x04, 0x17
        /*000a*/ 	.short	(.L_9 - .L_8)
.L_8:
        /*000c*/ 	.word	0x00000000
        /*0010*/ 	.short	0x0002
        /*0012*/ 	.short	0x0010
        /*0014*/ 	.byte	0x00, 0xf5, 0x21, 0x00


	//----- nvinfo : EIATTR_KPARAM_INFO
	.align		4
.L_9:
        /*0018*/ 	.byte	0x04, 0x17
        /*001a*/ 	.short	(.L_11 - .L_10)
.L_10:
        /*001c*/ 	.word	0x00000000
        /*0020*/ 	.short	0x0001
        /*0022*/ 	.short	0x0008
        /*0024*/ 	.byte	0x00, 0xf5, 0x21, 0x00


	//----- nvinfo : EIATTR_KPARAM_INFO
	.align		4
.L_11:
        /*0028*/ 	.byte	0x04, 0x17
        /*002a*/ 	.short	(.L_13 - .L_12)
.L_12:
        /*002c*/ 	.word	0x00000000
        /*0030*/ 	.short	0x0000
        /*0032*/ 	.short	0x0000
        /*0034*/ 	.byte	0x00, 0xf5, 0x21, 0x00


	//----- nvinfo : EIATTR_SPARSE_MMA_MASK
	.align		4
.L_13:
        /*0038*/ 	.byte	0x03, 0x50
        /*003a*/ 	.short	0x0000


	//----- nvinfo : EIATTR_MAXREG_COUNT
	.align		4
        /*003c*/ 	.byte	0x03, 0x1b
        /*003e*/ 	.short	0x00ff


	//----- nvinfo : EIATTR_MERCURY_ISA_VERSION
	.align		4
        /*0040*/ 	.byte	0x03, 0x5f
        /*0042*/ 	.short	0x0101


	//----- nvinfo : EIATTR_VRC_CTA_INIT_COUNT
	.align		4
        /*0044*/ 	.byte	0x02, 0x4a
	.zero		1
	.zero		1


	//----- nvinfo : EIATTR_EXIT_INSTR_OFFSETS
	.align		4
        /*0048*/ 	.byte	0x04, 0x1c
        /*004a*/ 	.short	(.L_15 - .L_14)


	//   ....[0]....
.L_14:
        /*004c*/ 	.word	0x000007f0


	//----- nvinfo : EIATTR_CBANK_PARAM_SIZE
	.align		4
.L_15:
        /*0050*/ 	.byte	0x03, 0x19
        /*0052*/ 	.short	0x0018


	//----- nvinfo : EIATTR_PARAM_CBANK
	.align		4
        /*0054*/ 	.byte	0x04, 0x0a
        /*0056*/ 	.short	(.L_17 - .L_16)
	.align		4
.L_16:
        /*0058*/ 	.word	index@(.nv.constant0._Z12matMulKernelP6MatrixS0_S0_)
        /*005c*/ 	.short	0x0380
        /*005e*/ 	.short	0x0018


	//----- nvinfo : EIATTR_SW_WAR
	.align		4
.L_17:
        /*0060*/ 	.byte	0x04, 0x36
        /*0062*/ 	.short	(.L_19 - .L_18)
.L_18:
        /*0064*/ 	.word	0x00000008
.L_19:


//--------------------- .nv.callgraph             --------------------------
	.section	.nv.callgraph,"",@"SHT_CUDA_CALLGRAPH"
	.align	4
	.sectionentsize	8
	.align		4
        /*0000*/ 	.word	0x00000000
	.align		4
        /*0004*/ 	.word	0xffffffff
	.align		4
        /*0008*/ 	.word	0x00000000
	.align		4
        /*000c*/ 	.word	0xfffffffe
	.align		4
        /*0010*/ 	.word	0x00000000
	.align		4
        /*0014*/ 	.word	0xfffffffd
	.align		4
        /*0018*/ 	.word	0x00000000
	.align		4
        /*001c*/ 	.word	0xfffffffc


//--------------------- .text._Z12matMulKernelP6MatrixS0_S0_ --------------------------
	.section	.text._Z12matMulKernelP6MatrixS0_S0_,"ax",@progbits
	.align	128
        .global         _Z12matMulKernelP6MatrixS0_S0_
        .type           _Z12matMulKernelP6MatrixS0_S0_,@function
        .size           _Z12matMulKernelP6MatrixS0_S0_,(.L_x_5 - _Z12matMulKernelP6MatrixS0_S0_)
        .other          _Z12matMulKernelP6MatrixS0_S0_,@"STO_CUDA_ENTRY STV_DEFAULT"
_Z12matMulKernelP6MatrixS0_S0_:
.text._Z12matMulKernelP6MatrixS0_S0_:
[----:B------:R-:W-:Y:S08]  /*0000*/  LDC R1, c[0x0][0x37c] ;  /* 0x0000df00ff017b82 */ /* 0x000ff00000000800 */
[----:B------:R-:W0:Y:S01]  /*0010*/  LDC.64 R10, c[0x0][0x380] ;  /* 0x0000e000ff0a7b82 */ /* 0x000e220000000a00 */
[----:B------:R-:W0:Y:S02]  /*0020*/  LDCU.64 UR4, c[0x0][0x358] ;  /* 0x00006b00ff0477ac */ /* 0x000e240008000a00 */
[----:B0-----:R-:W2:Y:S05]  /*0030*/  LDG.E R0, desc[UR4][R10.64] ;  /* 0x000000040a007981 */ /* 0x001eaa000c1e1900 */
[----:B------:R-:W0:Y:S01]  /*0040*/  S2UR UR6, SR_CTAID.Y ;  /* 0x00000000000679c3 */ /* 0x000e220000002600 */
[----:B------:R-:W-:Y:S01]  /*0050*/  HFMA2 R20, -RZ, RZ, 0, 0 ;  /* 0x00000000ff147431 */ /* 0x000fe200000001ff */
[----:B------:R-:W0:Y:S01]  /*0060*/  S2R R3, SR_TID.Y ;  /* 0x0000000000037919 */ /* 0x000e220000002200 */
[----:B------:R-:W1:Y:S05]  /*0070*/  S2R R4, SR_TID.X ;  /* 0x0000000000047919 */ /* 0x000e6a0000002100 */
[----:B------:R-:W0:Y:S08]  /*0080*/  LDC R2, c[0x0][0x364] ;  /* 0x0000d900ff027b82 */ /* 0x000e300000000800 */
[----:B------:R-:W1:Y:S08]  /*0090*/  S2UR UR7, SR_CTAID.X ;  /* 0x00000000000779c3 */ /* 0x000e700000002500 */
[----:B------:R-:W1:Y:S01]  /*00a0*/  LDC R5, c[0x0][0x360] ;  /* 0x0000d800ff057b82 */ /* 0x000e620000000800 */
[----:B0-----:R-:W-:-:S02]  /*00b0*/  IMAD R3, R2, UR6, R3 ;  /* 0x0000000602037c24 */ /* 0x001fc4000f8e0203 */
[----:B-1----:R-:W-:Y:S01]  /*00c0*/  IMAD R2, R5, UR7, R4 ;  /* 0x0000000705027c24 */ /* 0x002fe2000f8e0204 */
[----:B--2---:R-:W-:-:S13]  /*00d0*/  ISETP.GE.AND P0, PT, R0, 0x1, PT ;  /* 0x000000010000780c */ /* 0x004fda0003f06270 */
[----:B------:R-:W-:Y:S05]  /*00e0*/  @!P0 BRA `(.L_x_0) ;  /* 0x0000000400a88947 */ /* 0x000fea0003800000 */
[----:B------:R-:W0:Y:S01]  /*00f0*/  LDC.64 R14, c[0x0][0x388] ;  /* 0x0000e200ff0e7b82 */ /* 0x000e220000000a00 */
[C---:B------:R-:W-:Y:S01]  /*0100*/  ISETP.GE.U32.AND P1, PT, R0.reuse, 0x8, PT ;  /* 0x000000080000780c */ /* 0x040fe20003f26070 */
[----:B------:R-:W5:Y:S01]  /*0110*/  LDG.E.64 R10, desc[UR4][R10.64+0x8] ;  /* 0x000008040a0a7981 */ /* 0x000f62000c1e1b00 */
[----:B------:R-:W-:Y:S01]  /*0120*/  LOP3.LUT R6, R0, 0x7, RZ, 0xc0, !PT ;  /* 0x0000000700067812 */ /* 0x000fe200078ec0ff */
[----:B------:R-:W-:Y:S01]  /*0130*/  IMAD R7, R3, R0, RZ ;  /* 0x0000000003077224 */ /* 0x000fe200078e02ff */
[----:B------:R-:W-:Y:S02]  /*0140*/  MOV R8, RZ ;  /* 0x000000ff00087202 */ /* 0x000fe40000000f00 */
[----:B------:R-:W-:Y:S02]  /*0150*/  ISETP.NE.AND P0, PT, R6, RZ, PT ;  /* 0x000000ff0600720c */ /* 0x000fe40003f05270 */
[----:B------:R-:W-:Y:S01]  /*0160*/  MOV R20, RZ ;  /* 0x000000ff00147202 */ /* 0x000fe20000000f00 */
[----:B0-----:R0:W5:Y:S04]  /*0170*/  LDG.E R5, desc[UR4][R14.64] ;  /* 0x000000040e057981 */ /* 0x001168000c1e1900 */
[----:B------:R0:W5:Y:S01]  /*0180*/  LDG.E.64 R12, desc[UR4][R14.64+0x8] ;  /* 0x000008040e0c7981 */ /* 0x000162000c1e1b00 */
[----:B------:R-:W-:Y:S05]  /*0190*/  @!P1 BRA `(.L_x_1) ;  /* 0x0000000000bc9947 */ /* 0x000fea0003800000 */
[----:B-----5:R-:W-:Y:S01]  /*01a0*/  IMAD.WIDE.U32 R8, R7, 0x4, R10 ;  /* 0x0000000407087825 */ /* 0x020fe200078e000a */
[----:B------:R-:W-:Y:S02]  /*01b0*/  MOV R20, RZ ;  /* 0x000000ff00147202 */ /* 0x000fe40000000f00 */
[----:B------:R-:W-:Y:S02]  /*01c0*/  MOV R4, R2 ;  /* 0x0000000200047202 */ /* 0x000fe40000000f00 */
[----:B------:R-:W-:Y:S02]  /*01d0*/  IADD3 R18, P1, PT, R8, 0x10, RZ ;  /* 0x0000001008127810 */ /* 0x000fe40007f3e0ff */
[----:B------:R-:W-:Y:S02]  /*01e0*/  LOP3.LUT R8, R0, 0x7ffffff8, RZ, 0xc0, !PT ;  /* 0x7ffffff800087812 */ /* 0x000fe400078ec0ff */
[----:B------:R-:W-:Y:S02]  /*01f0*/  IADD3.X R19, PT, PT, RZ, R9, RZ, P1, !PT ;  /* 0x00000009ff137210 */ /* 0x000fe40000ffe4ff */
[----:B------:R-:W-:-:S07]  /*0200*/  IADD3 R9, PT, PT, -R8, RZ, RZ ;  /* 0x000000ff08097210 */ /* 0x000fce0007ffe1ff */
.L_x_2:
[----:B------:R-:W-:Y:S01]  /*0210*/  IMAD.WIDE R16, R4, 0x4, R12 ;  /* 0x0000000404107825 */ /* 0x000fe200078e020c */
[----:B0-----:R-:W-:Y:S02]  /*0220*/  MOV R14, R18 ;  /* 0x00000012000e7202 */ /* 0x001fe40000000f00 */
[----:B------:R-:W-:Y:S02]  /*0230*/  MOV R15, R19 ;  /* 0x00000013000f7202 */ /* 0x000fe40000000f00 */
[----:B------:R-:W2:Y:S01]  /*0240*/  LDG.E R21, desc[UR4][R16.64] ;  /* 0x0000000410157981 */ /* 0x000ea2000c1e1900 */
[----:B------:R-:W-:-:S03]  /*0250*/  IMAD.WIDE R24, R5, 0x4, R16 ;  /* 0x0000000405187825 */ /* 0x000fc600078e0210 */
[----:B------:R-:W2:Y:S04]  /*0260*/  LDG.E R28, desc[UR4][R14.64+-0x10] ;  /* 0xfffff0040e1c7981 */ /* 0x000ea8000c1e1900 */
[----:B------:R0:W3:Y:S04]  /*0270*/  LDG.E R23, desc[UR4][R24.64] ;  /* 0x0000000418177981 */ /* 0x0000e8000c1e1900 */
[----:B------:R-:W3:Y:S04]  /*0280*/  LDG.E R22, desc[UR4][R14.64+-0xc] ;  /* 0xfffff4040e167981 */ /* 0x000ee8000c1e1900 */
[----:B------:R-:W4:Y:S01]  /*0290*/  LDG.E R26, desc[UR4][R14.64+-0x8] ;  /* 0xfffff8040e1a7981 */ /* 0x000f22000c1e1900 */
[----:B0-----:R-:W-:-:S03]  /*02a0*/  IMAD.WIDE R24, R5, 0x4, R24 ;  /* 0x0000000405187825 */ /* 0x001fc600078e0218 */
[----:B------:R-:W5:Y:S04]  /*02b0*/  LDG.E R29, desc[UR4][R14.64+-0x4] ;  /* 0xfffffc040e1d7981 */ /* 0x000f68000c1e1900 */
[----:B------:R-:W4:Y:S01]  /*02c0*/  LDG.E R27, desc[UR4][R24.64] ;  /* 0x00000004181b7981 */ /* 0x000f22000c1e1900 */
[----:B------:R-:W-:-:S04]  /*02d0*/  IMAD.WIDE R18, R5, 0x4, R24 ;  /* 0x0000000405127825 */ /* 0x000fc800078e0218 */
[C---:B------:R-:W-:Y:S02]  /*02e0*/  IMAD.WIDE R16, R5.reuse, 0x4, R18 ;  /* 0x0000000405107825 */ /* 0x040fe400078e0212 */
[----:B------:R-:W5:Y:S04]  /*02f0*/  LDG.E R18, desc[UR4][R18.64] ;  /* 0x0000000412127981 */ /* 0x000f68000c1e1900 */
[----:B------:R-:W5:Y:S01]  /*0300*/  LDG.E R19, desc[UR4][R14.64+0x4] ;  /* 0x000004040e137981 */ /* 0x000f62000c1e1900 */
[----:B--2---:R-:W-:Y:S02]  /*0310*/  IMAD R28, R28, R21, R20 ;  /* 0x000000151c1c7224 */ /* 0x004fe400078e0214 */
[----:B------:R-:W-:Y:S02]  /*0320*/  IMAD.WIDE R20, R5, 0x4, R16 ;  /* 0x0000000405147825 */ /* 0x000fe400078e0210 */
[----:B------:R-:W2:Y:S02]  /*0330*/  LDG.E R16, desc[UR4][R16.64] ;  /* 0x0000000410107981 */ /* 0x000ea4000c1e1900 */
[----:B---3--:R-:W-:-:S02]  /*0340*/  IMAD R28, R22, R23, R28 ;  /* 0x00000017161c7224 */ /* 0x008fc400078e021c */
[----:B------:R-:W-:Y:S02]  /*0350*/  IMAD.WIDE R22, R5, 0x4, R20 ;  /* 0x0000000405167825 */ /* 0x000fe400078e0214 */
[----:B------:R-:W3:Y:S04]  /*0360*/  LDG.E R20, desc[UR4][R20.64] ;  /* 0x0000000414147981 */ /* 0x000ee8000c1e1900 */
[----:B------:R-:W3:Y:S01]  /*0370*/  LDG.E R17, desc[UR4][R14.64+0xc] ;  /* 0x00000c040e117981 */ /* 0x000ee2000c1e1900 */
[----:B----4-:R-:W-:-:S03]  /*0380*/  IMAD R27, R26, R27, R28 ;  /* 0x0000001b1a1b7224 */ /* 0x010fc600078e021c */
[----:B------:R-:W2:Y:S01]  /*0390*/  LDG.E R28, desc[UR4][R14.64] ;  /* 0x000000040e1c7981 */ /* 0x000ea2000c1e1900 */
[----:B------:R-:W-:-:S03]  /*03a0*/  IMAD.WIDE R24, R5, 0x4, R22 ;  /* 0x0000000405187825 */ /* 0x000fc600078e0216 */
[----:B------:R-:W4:Y:S04]  /*03b0*/  LDG.E R26, desc[UR4][R22.64] ;  /* 0x00000004161a7981 */ /* 0x000f28000c1e1900 */
[----:B------:R-:W4:Y:S04]  /*03c0*/  LDG.E R21, desc[UR4][R14.64+0x8] ;  /* 0x000008040e157981 */ /* 0x000f28000c1e1900 */
[----:B------:R-:W4:Y:S01]  /*03d0*/  LDG.E R24, desc[UR4][R24.64] ;  /* 0x0000000418187981 */ /* 0x000f22000c1e1900 */
[----:B------:R-:W-:Y:S01]  /*03e0*/  IADD3 R9, PT, PT, R9, 0x8, RZ ;  /* 0x0000000809097810 */ /* 0x000fe20007ffe0ff */
[----:B-----5:R-:W-:-:S03]  /*03f0*/  IMAD R27, R29, R18, R27 ;  /* 0x000000121d1b7224 */ /* 0x020fc600078e021b */
[----:B------:R-:W-:Y:S02]  /*0400*/  ISETP.NE.AND P1, PT, R9, RZ, PT ;  /* 0x000000ff0900720c */ /* 0x000fe40003f25270 */
[----:B------:R-:W-:Y:S02]  /*0410*/  IADD3 R18, P2, PT, R14, 0x20, RZ ;  /* 0x000000200e127810 */ /* 0x000fe40007f5e0ff */
[----:B------:R-:W-:Y:S01]  /*0420*/  LEA R4, R5, R4, 0x3 ;  /* 0x0000000405047211 */ /* 0x000fe200078e18ff */
[----:B--2---:R-:W-:-:S04]  /*0430*/  IMAD R16, R28, R16, R27 ;  /* 0x000000101c107224 */ /* 0x004fc800078e021b */
[----:B---3--:R-:W-:-:S04]  /*0440*/  IMAD R16, R19, R20, R16 ;  /* 0x0000001413107224 */ /* 0x008fc800078e0210 */
[----:B----4-:R-:W-:Y:S01]  /*0450*/  IMAD R16, R21, R26, R16 ;  /* 0x0000001a15107224 */ /* 0x010fe200078e0210 */
[----:B------:R-:W-:-:S03]  /*0460*/  IADD3.X R19, PT, PT, RZ, R15, RZ, P2, !PT ;  /* 0x0000000fff137210 */ /* 0x000fc600017fe4ff */
[----:B------:R-:W-:Y:S01]  /*0470*/  IMAD R20, R17, R24, R16 ;  /* 0x0000001811147224 */ /* 0x000fe200078e0210 */
[----:B------:R-:W-:Y:S06]  /*0480*/  @P1 BRA `(.L_x_2) ;  /* 0xfffffffc00601947 */ /* 0x000fec000383ffff */
.L_x_1:
[----:B------:R-:W-:Y:S05]  /*0490*/  @!P0 BRA `(.L_x_0) ;  /* 0x0000000000bc8947 */ /* 0x000fea0003800000 */
[----:B------:R-:W-:Y:S02]  /*04a0*/  ISETP.GE.U32.AND P0, PT, R6, 0x4, PT ;  /* 0x000000040600780c */ /* 0x000fe40003f06070 */
[----:B------:R-:W-:-:S04]  /*04b0*/  LOP3.LUT R21, R0, 0x3, RZ, 0xc0, !PT ;  /* 0x0000000300157812 */ /* 0x000fc800078ec0ff */
[----:B------:R-:W-:-:S07]  /*04c0*/  ISETP.NE.AND P1, PT, R21, RZ, PT ;  /* 0x000000ff1500720c */ /* 0x000fce0003f25270 */
[----:B------:R-:W-:Y:S06]  /*04d0*/  @!P0 BRA `(.L_x_3) ;  /* 0x0000000000508947 */ /* 0x000fec0003800000 */
[-C--:B-----5:R-:W-:Y:S01]  /*04e0*/  IMAD R25, R5, R8.reuse, R2 ;  /* 0x0000000805197224 */ /* 0x0a0fe200078e0202 */
[----:B0-----:R-:W-:-:S03]  /*04f0*/  IADD3 R15, PT, PT, R7, R8, RZ ;  /* 0x00000008070f7210 */ /* 0x001fc60007ffe0ff */
[----:B------:R-:W-:-:S04]  /*0500*/  IMAD.WIDE R24, R25, 0x4, R12 ;  /* 0x0000000419187825 */ /* 0x000fc800078e020c */
[----:B------:R-:W-:-:S04]  /*0510*/  IMAD.WIDE R14, R15, 0x4, R10 ;  /* 0x000000040f0e7825 */ /* 0x000fc800078e020a */
[C---:B------:R-:W-:Y:S01]  /*0520*/  IMAD.WIDE R16, R5.reuse, 0x4, R24 ;  /* 0x0000000405107825 */ /* 0x040fe200078e0218 */
[----:B------:R-:W2:Y:S04]  /*0530*/  LDG.E R9, desc[UR4][R14.64] ;  /* 0x000000040e097981 */ /* 0x000ea8000c1e1900 */
[----:B------:R-:W2:Y:S01]  /*0540*/  LDG.E R24, desc[UR4][R24.64] ;  /* 0x0000000418187981 */ /* 0x000ea2000c1e1900 */
[----:B------:R-:W-:-:S03]  /*0550*/  IMAD.WIDE R18, R5, 0x4, R16 ;  /* 0x0000000405127825 */ /* 0x000fc600078e0210 */
[----:B------:R-:W3:Y:S04]  /*0560*/  LDG.E R16, desc[UR4][R16.64] ;  /* 0x0000000410107981 */ /* 0x000ee8000c1e1900 */
[----:B------:R-:W3:Y:S01]  /*0570*/  LDG.E R4, desc[UR4][R14.64+0x4] ;  /* 0x000004040e047981 */ /* 0x000ee2000c1e1900 */
[----:B------:R-:W-:-:S03]  /*0580*/  IMAD.WIDE R22, R5, 0x4, R18 ;  /* 0x0000000405167825 */ /* 0x000fc600078e0212 */
[----:B------:R-:W4:Y:S04]  /*0590*/  LDG.E R6, desc[UR4][R18.64] ;  /* 0x0000000412067981 */ /* 0x000f28000c1e1900 */
[----:B------:R-:W4:Y:S04]  /*05a0*/  LDG.E R27, desc[UR4][R14.64+0x8] ;  /* 0x000008040e1b7981 */ /* 0x000f28000c1e1900 */
[----:B------:R-:W4:Y:S04]  /*05b0*/  LDG.E R29, desc[UR4][R14.64+0xc] ;  /* 0x00000c040e1d7981 */ /* 0x000f28000c1e1900 */
[----:B------:R-:W4:Y:S01]  /*05c0*/  LDG.E R22, desc[UR4][R22.64] ;  /* 0x0000000416167981 */ /* 0x000f22000c1e1900 */
[----:B------:R-:W-:Y:S01]  /*05d0*/  IADD3 R8, PT, PT, R8, 0x4, RZ ;  /* 0x0000000408087810 */ /* 0x000fe20007ffe0ff */
[----:B--2---:R-:W-:-:S04]  /*05e0*/  IMAD R9, R9, R24, R20 ;  /* 0x0000001809097224 */ /* 0x004fc800078e0214 */
[----:B---3--:R-:W-:-:S04]  /*05f0*/  IMAD R4, R4, R16, R9 ;  /* 0x0000001004047224 */ /* 0x008fc800078e0209 */
[----:B----4-:R-:W-:-:S04]  /*0600*/  IMAD R4, R27, R6, R4 ;  /* 0x000000061b047224 */ /* 0x010fc800078e0204 */
[----:B------:R-:W-:-:S07]  /*0610*/  IMAD R20, R29, R22, R4 ;  /* 0x000000161d147224 */ /* 0x000fce00078e0204 */
.L_x_3:
[----:B------:R-:W-:Y:S05]  /*0620*/  @!P1 BRA `(.L_x_0) ;  /* 0x0000000000589947 */ /* 0x000fea0003800000 */
[----:B------:R-:W-:Y:S02]  /*0630*/  ISETP.NE.AND P0, PT, R21, 0x1, PT ;  /* 0x000000011500780c */ /* 0x000fe40003f05270 */
[----:B------:R-:W-:-:S04]  /*0640*/  LOP3.LUT R0, R0, 0x1, RZ, 0xc0, !PT ;  /* 0x0000000100007812 */ /* 0x000fc800078ec0ff */
[----:B------:R-:W-:-:S07]  /*0650*/  ISETP.NE.U32.AND P1, PT, R0, 0x1, PT ;  /* 0x000000010000780c */ /* 0x000fce0003f25070 */
[-C--:B-----5:R-:W-:Y:S01]  /*0660*/  @P0 IMAD R17, R5, R8.reuse, R2 ;  /* 0x0000000805110224 */ /* 0x0a0fe200078e0202 */
[----:B0-----:R-:W-:Y:S02]  /*0670*/  @P0 IADD3 R15, PT, PT, R7, R8, RZ ;  /* 0x00000008070f0210 */ /* 0x001fe40007ffe0ff */
[----:B------:R-:W-:Y:S01]  /*0680*/  @P0 IADD3 R8, PT, PT, R8, 0x2, RZ ;  /* 0x0000000208080810 */ /* 0x000fe20007ffe0ff */
[----:B------:R-:W-:-:S03]  /*0690*/  @P0 IMAD.WIDE R16, R17, 0x4, R12 ;  /* 0x0000000411100825 */ /* 0x000fc600078e020c */
[-C--:B------:R-:W-:Y:S01]  /*06a0*/  @!P1 IADD3 R9, PT, PT, R7, R8.reuse, RZ ;  /* 0x0000000807099210 */ /* 0x080fe20007ffe0ff */
[----:B------:R-:W-:Y:S01]  /*06b0*/  @P0 IMAD.WIDE R14, R15, 0x4, R10 ;  /* 0x000000040f0e0825 */ /* 0x000fe200078e020a */
[----:B------:R-:W2:Y:S03]  /*06c0*/  @P0 LDG.E R0, desc[UR4][R16.64] ;  /* 0x0000000410000981 */ /* 0x000ea6000c1e1900 */
[C---:B------:R-:W-:Y:S01]  /*06d0*/  @P0 IMAD.WIDE R6, R5.reuse, 0x4, R16 ;  /* 0x0000000405060825 */ /* 0x040fe200078e0210 */
[----:B------:R-:W2:Y:S03]  /*06e0*/  @P0 LDG.E R19, desc[UR4][R14.64] ;  /* 0x000000040e130981 */ /* 0x000ea6000c1e1900 */
[----:B------:R-:W-:Y:S01]  /*06f0*/  @!P1 IMAD R5, R5, R8, R2 ;  /* 0x0000000805059224 */ /* 0x000fe200078e0202 */
[----:B------:R-:W3:Y:S01]  /*0700*/  @P0 LDG.E R21, desc[UR4][R14.64+0x4] ;  /* 0x000004040e150981 */ /* 0x000ee2000c1e1900 */
[----:B------:R-:W-:-:S03]  /*0710*/  @!P1 IMAD.WIDE R10, R9, 0x4, R10 ;  /* 0x00000004090a9825 */ /* 0x000fc600078e020a */
[----:B------:R-:W3:Y:S01]  /*0720*/  @P0 LDG.E R6, desc[UR4][R6.64] ;  /* 0x0000000406060981 */ /* 0x000ee2000c1e1900 */
[----:B------:R-:W-:-:S03]  /*0730*/  @!P1 IMAD.WIDE R12, R5, 0x4, R12 ;  /* 0x00000004050c9825 */ /* 0x000fc600078e020c */
[----:B------:R-:W4:Y:S04]  /*0740*/  @!P1 LDG.E R11, desc[UR4][R10.64] ;  /* 0x000000040a0b9981 */ /* 0x000f28000c1e1900 */
[----:B------:R-:W4:Y:S01]  /*0750*/  @!P1 LDG.E R12, desc[UR4][R12.64] ;  /* 0x000000040c0c9981 */ /* 0x000f22000c1e1900 */
[----:B--2---:R-:W-:-:S04]  /*0760*/  @P0 IMAD R0, R19, R0, R20 ;  /* 0x0000000013000224 */ /* 0x004fc800078e0214 */
[----:B---3--:R-:W-:-:S04]  /*0770*/  @P0 IMAD R20, R21, R6, R0 ;  /* 0x0000000615140224 */ /* 0x008fc800078e0200 */
[----:B----4-:R-:W-:-:S07]  /*0780*/  @!P1 IMAD R20, R11, R12, R20 ;  /* 0x0000000c0b149224 */ /* 0x010fce00078e0214 */
.L_x_0:
[----:B------:R-:W1:Y:S02]  /*0790*/  LDC.64 R6, c[0x0][0x390] ;  /* 0x0000e400ff067b82 */ /* 0x000e640000000a00 */
[----:B-1----:R-:W2:Y:S04]  /*07a0*/  LDG.E R0, desc[UR4][R6.64] ;  /* 0x0000000406007981 */ /* 0x002ea8000c1e1900 */
[----:B-----5:R-:W3:Y:S01]  /*07b0*/  LDG.E.64 R4, desc[UR4][R6.64+0x8] ;  /* 0x0000080406047981 */ /* 0x020ee2000c1e1b00 */
[----:B--2---:R-:W-:-:S04]  /*07c0*/  IMAD R3, R3, R0, R2 ;  /* 0x0000000003037224 */ /* 0x004fc800078e0202 */
[----:B---3--:R-:W-:-:S05]  /*07d0*/  IMAD.WIDE R4, R3, 0x4, R4 ;  /* 0x0000000403047825 */ /* 0x008fca00078e0204 */
[----:B------:R-:W-:Y:S01]  /*07e0*/  STG.E desc[UR4][R4.64], R20 ;  /* 0x0000001404007986 */ /* 0x000fe2000c101904 */
[----:B------:R-:W-:Y:S05]  /*07f0*/  EXIT ;  /* 0x000000000000794d */ /* 0x000fea0003800000 */
.L_x_4:
[----:B------:R-:W-:-:S00]  /*0800*/  BRA `(.L_x_4) ;  /* 0xfffffffc00fc7947 */ /* 0x000fc0000383ffff */
[----:B------:R-:W-:-:S00]  /*0810*/  NOP ;  /* 0x0000000000007918 */ /* 0x000fc00000000000 */
        /* <DEDUP_REMOVED lines=14> */
.L_x_5:


//--------------------- .nv.shared.reserved.0     --------------------------
	.section	.nv.shared.reserved.0,"aw",@nobits
	.weak		__nv_reservedSMEM_offset_0_alias
	.size		__nv_reservedSMEM_offset_0_alias, 0, 64
	.other		__nv_reservedSMEM_offset_0_alias,@"STO_CUDA_RESERVED_SHARED STV_DEFAULT"
__nv_reservedSMEM_offset_0_alias:
	.zero		0
	.zero		64


//--------------------- .nv.constant0._Z12matMulKernelP6MatrixS0_S0_ --------------------------
	.section	.nv.constant0._Z12matMulKernelP6MatrixS0_S0_,"a",@progbits
	.sectionflags	@""
	.align	4
.nv.constant0._Z12matMulKernelP6MatrixS0_S0_:
	.zero		920


//--------------------- SYMBOLS --------------------------

	.type		.nv.reservedSmem.offset0,@object
	.size		.nv.reservedSmem.offset0,0x4
